//
// Generated by NVIDIA NVVM Compiler
//
// Compiler Build ID: CL-36424714
// Cuda compilation tools, release 13.0, V13.0.88
// Based on NVVM 20.0.0
//

.version 9.0
.target sm_100
.address_size 64

	// .globl	_Z5paralv
.extern .func  (.param .b32 func_retval0) vprintf
(
	.param .b64 vprintf_param_0,
	.param .b64 vprintf_param_1
)
;
.global .align 1 .b8 $str[7] = {112, 97, 114, 97, 108, 10};

.visible .entry _Z5paralv()
{
	.reg .b32 	%r<3>;
	.reg .b64 	%rd<3>;

	mov.u64 	%rd1, $str;
	cvta.global.u64 	%rd2, %rd1;
	{ // callseq 0, 0
	.param .b64 param0;
	st.param.b64 	[param0], %rd2;
	.param .b64 param1;
	st.param.b64 	[param1], 0;
	.param .b32 retval0;
	call.uni (retval0), 
	vprintf, 
	(
	param0, 
	param1
	);
	ld.param.b32 	%r1, [retval0];
	} // callseq 0
	ret;

}


// ===== COMPILED SASS (sm_100) =====

	.target	sm_100

	.elftype	@"ET_EXEC"


//--------------------- .note.nv.tkinfo           --------------------------
	.section	.note.nv.tkinfo,"",@"SHT_NOTE"
	.sectionflags	@"SHF_NOTE_NV_TKINFO"
	.tkinfo
        /*0018*/ 	.word	0x00000002
        /*0030*/ 	.string	""
        /*0030*/ 	.string	"ptxas"
        /*0030*/ 	.string	"Cuda compilation tools, release 13.0, V13.0.88"
        /*0030*/ 	.string	"Build cuda_13.0.r13.0/compiler.36424714_0"
        /*0030*/ 	.string	"-arch sm_100 -m 64 "



//--------------------- .note.nv.cuinfo           --------------------------
	.section	.note.nv.cuinfo,"",@"SHT_NOTE"
	.sectionflags	@"SHF_NOTE_NV_CUINFO"
        /*0018*/ 	.short	0x0002
        /*001a*/ 	.short	0x0064
        /*001c*/ 	.short	0x0082
	.zero		2


//--------------------- .nv.info                  --------------------------
	.section	.nv.info,"",@"SHT_CUDA_INFO"
	.align	4


	//----- nvinfo : EIATTR_REGCOUNT
	.align		4
        /*0000*/ 	.byte	0x04, 0x2f
        /*0002*/ 	.short	(.L_2 - .L_1)
	.align		4
.L_1:
        /*0004*/ 	.word	index@(_Z5paralv)
        /*0008*/ 	.word	0x00000018


	//----- nvinfo : EIATTR_FRAME_SIZE
	.align		4
.L_2:
        /*000c*/ 	.byte	0x04, 0x11
        /*000e*/ 	.short	(.L_4 - .L_3)
	.align		4
.L_3:
        /*0010*/ 	.word	index@(_Z5paralv)
        /*0014*/ 	.word	0x00000000


	//----- nvinfo : EIATTR_MIN_STACK_SIZE
	.align		4
.L_4:
        /*0018*/ 	.byte	0x04, 0x12
        /*001a*/ 	.short	(.L_6 - .L_5)
	.align		4
.L_5:
        /*001c*/ 	.word	index@(_Z5paralv)
        /*0020*/ 	.word	0x00000000
.L_6:


//--------------------- .nv.compat                --------------------------
	.section	.nv.compat,"",@"SHT_CUDA_COMPAT_INFO"
	.align	4
        /*0000*/ 	.byte	0x02, 0x09, 0x00, 0x00, 0x02, 0x02, 0x01, 0x00, 0x02, 0x05, 0x05, 0x00, 0x03, 0x07, 0x01, 0x01
        /*0010*/ 	.byte	0x02, 0x03, 0x00, 0x00, 0x02, 0x06, 0x01, 0x00, 0x04, 0x0b, 0x08, 0x00, 0x09, 0x00, 0x00, 0x00
        /*0020*/ 	.byte	0x00, 0x00, 0x00, 0x00


//--------------------- .nv.info._Z5paralv        --------------------------
	.section	.nv.info._Z5paralv,"",@"SHT_CUDA_INFO"
	.sectionflags	@""
	.align	4


	//----- nvinfo : EIATTR_CUDA_API_VERSION
	.align		4
        /*0000*/ 	.byte	0x04, 0x37
        /*0002*/ 	.short	(.L_8 - .L_7)
.L_7:
        /*0004*/ 	.word	0x00000082


	//----- nvinfo : EIATTR_SPARSE_MMA_MASK
	.align		4
.L_8:
        /*0008*/ 	.byte	0x03, 0x50
        /*000a*/ 	.short	0x0000


	//----- nvinfo : EIATTR_MAXREG_COUNT
	.align		4
        /*000c*/ 	.byte	0x03, 0x1b
        /*000e*/ 	.short	0x00ff


	//----- nvinfo : EIATTR_EXTERNS
	.align		4
        /*0010*/ 	.byte	0x04, 0x0f
        /*0012*/ 	.short	(.L_10 - .L_9)


	//   ....[0]....
	.align		4
.L_9:
        /*0014*/ 	.word	index@(vprintf)


	//----- nvinfo : EIATTR_MERCURY_ISA_VERSION
	.align		4
.L_10:
        /*0018*/ 	.byte	0x03, 0x5f
        /*001a*/ 	.short	0x0101


	//----- nvinfo : EIATTR_VRC_CTA_INIT_COUNT
	.align		4
        /*001c*/ 	.byte	0x02, 0x4a
	.zero		1
	.zero		1


	//----- nvinfo : EIATTR_SYSCALL_OFFSETS
	.align		4
        /*0020*/ 	.byte	0x04, 0x46
        /*0022*/ 	.short	(.L_12 - .L_11)


	//   ....[0]....
.L_11:
        /*0024*/ 	.word	0x00000080


	//----- nvinfo : EIATTR_EXIT_INSTR_OFFSETS
	.align		4
.L_12:
        /*0028*/ 	.byte	0x04, 0x1c
        /*002a*/ 	.short	(.L_14 - .L_13)


	//   ....[0]....
.L_13:
        /*002c*/ 	.word	0x00000090


	//----- nvinfo : EIATTR_SW_WAR
	.align		4
.L_14:
        /*0030*/ 	.byte	0x04, 0x36
        /*0032*/ 	.short	(.L_16 - .L_15)
.L_15:
        /*0034*/ 	.word	0x00000008
.L_16:


//--------------------- .nv.callgraph             --------------------------
	.section	.nv.callgraph,"",@"SHT_CUDA_CALLGRAPH"
	.align	4
	.sectionentsize	8
	.align		4
        /*0000*/ 	.word	0x00000000
	.align		4
        /*0004*/ 	.word	0xffffffff
	.align		4
        /*0008*/ 	.word	index@(_Z5paralv)
	.align		4
        /*000c*/ 	.word	index@(vprintf)
	.align		4
        /*0010*/ 	.word	0x00000000
	.align		4
        /*0014*/ 	.word	0xfffffffe
	.align		4
        /*0018*/ 	.word	0x00000000
	.align		4
        /*001c*/ 	.word	0xfffffffd
	.align		4
        /*0020*/ 	.word	0x00000000
	.align		4
        /*0024*/ 	.word	0xfffffffc


//--------------------- .nv.constant4             --------------------------
	.section	.nv.constant4,"a",@progbits
	.align	8
	.align		8
.nv.constant4:
        /*0000*/ 	.dword	vprintf
	.align		8
        /*0008*/ 	.dword	$str


//--------------------- .text._Z5paralv           --------------------------
	.section	.text._Z5paralv,"ax",@progbits
	.align	128
        .global         _Z5paralv
        .type           _Z5paralv,@function
        .size           _Z5paralv,(.L_x_2 - _Z5paralv)
        .other          _Z5paralv,@"STO_CUDA_ENTRY STV_DEFAULT"
_Z5paralv:
.text._Z5paralv:
[----:B------:R-:W0:Y:S01]  /*0000*/  LDC R1, c[0x0][0x37c] ;  /* 0x0000df00ff017b82 */ /* 0x000e220000000800 */
[----:B------:R-:W-:Y:S01]  /*0010*/  MOV R0, 0x0 ;  /* 0x0000000000007802 */ /* 0x000fe20000000f00 */
[----:B------:R-:W1:Y:S01]  /*0020*/  LDCU.64 UR4, c[0x4][0x8] ;  /* 0x01000100ff0477ac */ /* 0x000e620008000a00 */
[----:B------:R-:W-:-:S05]  /*0030*/  CS2R R6, SRZ ;  /* 0x0000000000067805 */ /* 0x000fca000001ff00 */
[----:B------:R2:W3:Y:S01]  /*0040*/  LDC.64 R2, c[0x4][R0] ;  /* 0x0100000000027b82 */ /* 0x0004e20000000a00 */
[----:B-1----:R-:W-:Y:S02]  /*0050*/  IMAD.U32 R4, RZ, RZ, UR4 ;  /* 0x00000004ff047e24 */ /* 0x002fe4000f8e00ff */
[----:B--2---:R-:W-:-:S07]  /*0060*/  IMAD.U32 R5, RZ, RZ, UR5 ;  /* 0x00000005ff057e24 */ /* 0x004fce000f8e00ff */
[----:B------:R-:W-:-:S07]  /*0070*/  LEPC R20, `(.L_x_0) ;  /* 0x000000001014794e */ /* 0x000fce0000000000 */
[----:B0--3--:R-:W-:Y:S05]  /*0080*/  CALL.ABS.NOINC R2 ;  /* 0x0000000002007343 */ /* 0x009fea0003c00000 */
.L_x_0:
[----:B------:R-:W-:Y:S05]  /*0090*/  EXIT ;  /* 0x000000000000794d */ /* 0x000fea0003800000 */
.L_x_1:
[----:B------:R-:W-:-:S00]  /*00a0*/  BRA `(.L_x_1) ;  /* 0xfffffffc00fc7947 */ /* 0x000fc0000383ffff */
[----:B------:R-:W-:-:S00]  /*00b0*/  NOP ;  /* 0x0000000000007918 */ /* 0x000fc00000000000 */
        /* <DEDUP_REMOVED lines=12> */
.L_x_2:


//--------------------- .nv.global.init           --------------------------
	.section	.nv.global.init,"aw",@progbits
.nv.global.init:
	.type		$str,@object
	.size		$str,(.L_0 - $str)
$str:
        /*0000*/ 	.byte	0x70, 0x61, 0x72, 0x61, 0x6c, 0x0a, 0x00
.L_0:


//--------------------- .nv.shared.reserved.0     --------------------------
	.section	.nv.shared.reserved.0,"aw",@nobits
	.weak		__nv_reservedSMEM_offset_0_alias
	.size		__nv_reservedSMEM_offset_0_alias, 0, 64
	.other		__nv_reservedSMEM_offset_0_alias,@"STO_CUDA_RESERVED_SHARED STV_DEFAULT"
__nv_reservedSMEM_offset_0_alias:
	.zero		0
	.zero		64


//--------------------- .nv.constant0._Z5paralv   --------------------------
	.section	.nv.constant0._Z5paralv,"a",@progbits
	.sectionflags	@""
	.align	4
.nv.constant0._Z5paralv:
	.zero		896


//--------------------- SYMBOLS --------------------------

	.type		.nv.reservedSmem.offset0,@object
	.size		.nv.reservedSmem.offset0,0x4
	.type		vprintf,@function
